//
// Generated by NVIDIA NVVM Compiler
//
// Compiler Build ID: CL-36424714
// Cuda compilation tools, release 13.0, V13.0.88
// Based on NVVM 20.0.0
//

.version 9.0
.target sm_100
.address_size 64

	// .globl	_Z6rotatePcPS_i
.global .align 4 .b8 precalc_xorwow_matrix[102400];
.global .align 4 .b8 precalc_xorwow_offset_matrix[102400];
.global .align 4 .b8 mrg32k3aM1[2304];
.global .align 4 .b8 mrg32k3aM2[2304];
.global .align 4 .b8 mrg32k3aM1SubSeq[2016];
.global .align 4 .b8 mrg32k3aM2SubSeq[2016];
.global .align 4 .b8 mrg32k3aM1Seq[2304];
.global .align 4 .b8 mrg32k3aM2Seq[2304];
.const .align 8 .b8 __cr_lgamma_table[72];

.visible .entry _Z6rotatePcPS_i(
	.param .u64 .ptr .align 1 _Z6rotatePcPS_i_param_0,
	.param .u64 .ptr .align 1 _Z6rotatePcPS_i_param_1,
	.param .u32 _Z6rotatePcPS_i_param_2
)
{
	.reg .b64 	%rd<4>;

	ld.param.u64 	%rd1, [_Z6rotatePcPS_i_param_0];
	ld.param.u64 	%rd2, [_Z6rotatePcPS_i_param_1];
	cvta.to.global.u64 	%rd3, %rd2;
	st.global.u64 	[%rd3], %rd1;
	ret;

}
	// .globl	_Z4sortPPcS_i
.visible .entry _Z4sortPPcS_i(
	.param .u64 .ptr .align 1 _Z4sortPPcS_i_param_0,
	.param .u64 .ptr .align 1 _Z4sortPPcS_i_param_1,
	.param .u32 _Z4sortPPcS_i_param_2
)
{



}


// ===== COMPILED SASS (sm_100) =====

	.target	sm_100

	.elftype	@"ET_EXEC"


//--------------------- .note.nv.tkinfo           --------------------------
	.section	.note.nv.tkinfo,"",@"SHT_NOTE"
	.sectionflags	@"SHF_NOTE_NV_TKINFO"
	.tkinfo
        /*0018*/ 	.word	0x00000002
        /*0030*/ 	.string	""
        /*0030*/ 	.string	"ptxas"
        /*0030*/ 	.string	"Cuda compilation tools, release 13.0, V13.0.88"
        /*0030*/ 	.string	"Build cuda_13.0.r13.0/compiler.36424714_0"
        /*0030*/ 	.string	"-arch sm_100 -m 64 "



//--------------------- .note.nv.cuinfo           --------------------------
	.section	.note.nv.cuinfo,"",@"SHT_NOTE"
	.sectionflags	@"SHF_NOTE_NV_CUINFO"
        /*0018*/ 	.short	0x0002
        /*001a*/ 	.short	0x0064
        /*001c*/ 	.short	0x0082
	.zero		2


//--------------------- .nv.info                  --------------------------
	.section	.nv.info,"",@"SHT_CUDA_INFO"
	.align	4


	//----- nvinfo : EIATTR_REGCOUNT
	.align		4
        /*0000*/ 	.byte	0x04, 0x2f
        /*0002*/ 	.short	(.L_10 - .L_9)
	.align		4
.L_9:
        /*0004*/ 	.word	index@(_Z6rotatePcPS_i)
        /*0008*/ 	.word	0x00000008


	//----- nvinfo : EIATTR_FRAME_SIZE
	.align		4
.L_10:
        /*000c*/ 	.byte	0x04, 0x11
        /*000e*/ 	.short	(.L_12 - .L_11)
	.align		4
.L_11:
        /*0010*/ 	.word	index@(_Z6rotatePcPS_i)
        /*0014*/ 	.word	0x00000000


	//----- nvinfo : EIATTR_REGCOUNT
	.align		4
.L_12:
        /*0018*/ 	.byte	0x04, 0x2f
        /*001a*/ 	.short	(.L_14 - .L_13)
	.align		4
.L_13:
        /*001c*/ 	.word	index@(_Z4sortPPcS_i)
        /*0020*/ 	.word	0x00000004


	//----- nvinfo : EIATTR_FRAME_SIZE
	.align		4
.L_14:
        /*0024*/ 	.byte	0x04, 0x11
        /*0026*/ 	.short	(.L_16 - .L_15)
	.align		4
.L_15:
        /*0028*/ 	.word	index@(_Z4sortPPcS_i)
        /*002c*/ 	.word	0x00000000


	//----- nvinfo : EIATTR_MIN_STACK_SIZE
	.align		4
.L_16:
        /*0030*/ 	.byte	0x04, 0x12
        /*0032*/ 	.short	(.L_18 - .L_17)
	.align		4
.L_17:
        /*0034*/ 	.word	index@(_Z4sortPPcS_i)
        /*0038*/ 	.word	0x00000000


	//----- nvinfo : EIATTR_MIN_STACK_SIZE
	.align		4
.L_18:
        /*003c*/ 	.byte	0x04, 0x12
        /*003e*/ 	.short	(.L_20 - .L_19)
	.align		4
.L_19:
        /*0040*/ 	.word	index@(_Z6rotatePcPS_i)
        /*0044*/ 	.word	0x00000000
.L_20:


//--------------------- .nv.compat                --------------------------
	.section	.nv.compat,"",@"SHT_CUDA_COMPAT_INFO"
	.align	4
        /*0000*/ 	.byte	0x02, 0x09, 0x00, 0x00, 0x02, 0x02, 0x01, 0x00, 0x02, 0x05, 0x05, 0x00, 0x03, 0x07, 0x01, 0x01
        /*0010*/ 	.byte	0x02, 0x03, 0x00, 0x00, 0x02, 0x06, 0x01, 0x00, 0x04, 0x0b, 0x08, 0x00, 0x09, 0x00, 0x00, 0x00
        /*0020*/ 	.byte	0x00, 0x00, 0x00, 0x00


//--------------------- .nv.info._Z4sortPPcS_i    --------------------------
	.section	.nv.info._Z4sortPPcS_i,"",@"SHT_CUDA_INFO"
	.sectionflags	@""
	.align	4


	//----- nvinfo : EIATTR_CUDA_API_VERSION
	.align		4
        /*0000*/ 	.byte	0x04, 0x37
        /*0002*/ 	.short	(.L_22 - .L_21)
.L_21:
        /*0004*/ 	.word	0x00000082


	//----- nvinfo : EIATTR_KPARAM_INFO
	.align		4
.L_22:
        /*0008*/ 	.byte	0x04, 0x17
        /*000a*/ 	.short	(.L_24 - .L_23)
.L_23:
        /*000c*/ 	.word	0x00000000
        /*0010*/ 	.short	0x0002
        /*0012*/ 	.short	0x0010
        /*0014*/ 	.byte	0x00, 0xf0, 0x11, 0x00


	//----- nvinfo : EIATTR_KPARAM_INFO
	.align		4
.L_24:
        /*0018*/ 	.byte	0x04, 0x17
        /*001a*/ 	.short	(.L_26 - .L_25)
.L_25:
        /*001c*/ 	.word	0x00000000
        /*0020*/ 	.short	0x0001
        /*0022*/ 	.short	0x0008
        /*0024*/ 	.byte	0x00, 0xf5, 0x21, 0x00


	//----- nvinfo : EIATTR_KPARAM_INFO
	.align		4
.L_26:
        /*0028*/ 	.byte	0x04, 0x17
        /*002a*/ 	.short	(.L_28 - .L_27)
.L_27:
        /*002c*/ 	.word	0x00000000
        /*0030*/ 	.short	0x0000
        /*0032*/ 	.short	0x0000
        /*0034*/ 	.byte	0x00, 0xf5, 0x21, 0x00


	//----- nvinfo : EIATTR_SPARSE_MMA_MASK
	.align		4
.L_28:
        /*0038*/ 	.byte	0x03, 0x50
        /*003a*/ 	.short	0x0000


	//----- nvinfo : EIATTR_MAXREG_COUNT
	.align		4
        /*003c*/ 	.byte	0x03, 0x1b
        /*003e*/ 	.short	0x00ff


	//----- nvinfo : EIATTR_MERCURY_ISA_VERSION
	.align		4
        /*0040*/ 	.byte	0x03, 0x5f
        /*0042*/ 	.short	0x0101


	//----- nvinfo : EIATTR_VRC_CTA_INIT_COUNT
	.align		4
        /*0044*/ 	.byte	0x02, 0x4a
	.zero		1
	.zero		1


	//----- nvinfo : EIATTR_EXIT_INSTR_OFFSETS
	.align		4
        /*0048*/ 	.byte	0x04, 0x1c
        /*004a*/ 	.short	(.L_30 - .L_29)


	//   ....[0]....
.L_29:
        /*004c*/ 	.word	0x00000010


	//----- nvinfo : EIATTR_CBANK_PARAM_SIZE
	.align		4
.L_30:
        /*0050*/ 	.byte	0x03, 0x19
        /*0052*/ 	.short	0x0014


	//----- nvinfo : EIATTR_PARAM_CBANK
	.align		4
        /*0054*/ 	.byte	0x04, 0x0a
        /*0056*/ 	.short	(.L_32 - .L_31)
	.align		4
.L_31:
        /*0058*/ 	.word	index@(.nv.constant0._Z4sortPPcS_i)
        /*005c*/ 	.short	0x0380
        /*005e*/ 	.short	0x0014


	//----- nvinfo : EIATTR_SW_WAR
	.align		4
.L_32:
        /*0060*/ 	.byte	0x04, 0x36
        /*0062*/ 	.short	(.L_34 - .L_33)
.L_33:
        /*0064*/ 	.word	0x00000008
.L_34:


//--------------------- .nv.info._Z6rotatePcPS_i  --------------------------
	.section	.nv.info._Z6rotatePcPS_i,"",@"SHT_CUDA_INFO"
	.sectionflags	@""
	.align	4


	//----- nvinfo : EIATTR_CUDA_API_VERSION
	.align		4
        /*0000*/ 	.byte	0x04, 0x37
        /*0002*/ 	.short	(.L_36 - .L_35)
.L_35:
        /*0004*/ 	.word	0x00000082


	//----- nvinfo : EIATTR_KPARAM_INFO
	.align		4
.L_36:
        /*0008*/ 	.byte	0x04, 0x17
        /*000a*/ 	.short	(.L_38 - .L_37)
.L_37:
        /*000c*/ 	.word	0x00000000
        /*0010*/ 	.short	0x0002
        /*0012*/ 	.short	0x0010
        /*0014*/ 	.byte	0x00, 0xf0, 0x11, 0x00


	//----- nvinfo : EIATTR_KPARAM_INFO
	.align		4
.L_38:
        /*0018*/ 	.byte	0x04, 0x17
        /*001a*/ 	.short	(.L_40 - .L_39)
.L_39:
        /*001c*/ 	.word	0x00000000
        /*0020*/ 	.short	0x0001
        /*0022*/ 	.short	0x0008
        /*0024*/ 	.byte	0x00, 0xf5, 0x21, 0x00


	//----- nvinfo : EIATTR_KPARAM_INFO
	.align		4
.L_40:
        /*0028*/ 	.byte	0x04, 0x17
        /*002a*/ 	.short	(.L_42 - .L_41)
.L_41:
        /*002c*/ 	.word	0x00000000
        /*0030*/ 	.short	0x0000
        /*0032*/ 	.short	0x0000
        /*0034*/ 	.byte	0x00, 0xf5, 0x21, 0x00


	//----- nvinfo : EIATTR_SPARSE_MMA_MASK
	.align		4
.L_42:
        /*0038*/ 	.byte	0x03, 0x50
        /*003a*/ 	.short	0x0000


	//----- nvinfo : EIATTR_MAXREG_COUNT
	.align		4
        /*003c*/ 	.byte	0x03, 0x1b
        /*003e*/ 	.short	0x00ff


	//----- nvinfo : EIATTR_MERCURY_ISA_VERSION
	.align		4
        /*0040*/ 	.byte	0x03, 0x5f
        /*0042*/ 	.short	0x0101


	//----- nvinfo : EIATTR_VRC_CTA_INIT_COUNT
	.align		4
        /*0044*/ 	.byte	0x02, 0x4a
	.zero		1
	.zero		1


	//----- nvinfo : EIATTR_EXIT_INSTR_OFFSETS
	.align		4
        /*0048*/ 	.byte	0x04, 0x1c
        /*004a*/ 	.short	(.L_44 - .L_43)


	//   ....[0]....
.L_43:
        /*004c*/ 	.word	0x00000050


	//----- nvinfo : EIATTR_CBANK_PARAM_SIZE
	.align		4
.L_44:
        /*0050*/ 	.byte	0x03, 0x19
        /*0052*/ 	.short	0x0014


	//----- nvinfo : EIATTR_PARAM_CBANK
	.align		4
        /*0054*/ 	.byte	0x04, 0x0a
        /*0056*/ 	.short	(.L_46 - .L_45)
	.align		4
.L_45:
        /*0058*/ 	.word	index@(.nv.constant0._Z6rotatePcPS_i)
        /*005c*/ 	.short	0x0380
        /*005e*/ 	.short	0x0014


	//----- nvinfo : EIATTR_SW_WAR
	.align		4
.L_46:
        /*0060*/ 	.byte	0x04, 0x36
        /*0062*/ 	.short	(.L_48 - .L_47)
.L_47:
        /*0064*/ 	.word	0x00000008
.L_48:


//--------------------- .nv.callgraph             --------------------------
	.section	.nv.callgraph,"",@"SHT_CUDA_CALLGRAPH"
	.align	4
	.sectionentsize	8
	.align		4
        /*0000*/ 	.word	0x00000000
	.align		4
        /*0004*/ 	.word	0xffffffff
	.align		4
        /*0008*/ 	.word	0x00000000
	.align		4
        /*000c*/ 	.word	0xfffffffe
	.align		4
        /*0010*/ 	.word	0x00000000
	.align		4
        /*0014*/ 	.word	0xfffffffd
	.align		4
        /*0018*/ 	.word	0x00000000
	.align		4
        /*001c*/ 	.word	0xfffffffc


//--------------------- .nv.constant4             --------------------------
	.section	.nv.constant4,"a",@progbits
	.align	8
	.align		8
.nv.constant4:
        /*0000*/ 	.dword	precalc_xorwow_matrix
	.align		8
        /*0008*/ 	.dword	precalc_xorwow_offset_matrix
	.align		8
        /*0010*/ 	.dword	mrg32k3aM1
	.align		8
        /*0018*/ 	.dword	mrg32k3aM2
	.align		8
        /*0020*/ 	.dword	mrg32k3aM1SubSeq
	.align		8
        /*0028*/ 	.dword	mrg32k3aM2SubSeq
	.align		8
        /*0030*/ 	.dword	mrg32k3aM1Seq
	.align		8
        /*0038*/ 	.dword	mrg32k3aM2Seq


//--------------------- .nv.constant3             --------------------------
	.section	.nv.constant3,"a",@progbits
	.align	8
.nv.constant3:
	.type		__cr_lgamma_table,@object
	.size		__cr_lgamma_table,(.L_8 - __cr_lgamma_table)
__cr_lgamma_table:
        /*0000*/ 	.byte	0x00, 0x00, 0x00, 0x00, 0x00, 0x00, 0x00, 0x00, 0x00, 0x00, 0x00, 0x00, 0x00, 0x00, 0x00, 0x00
        /*0010*/ 	.byte	0xef, 0x39, 0xfa, 0xfe, 0x42, 0x2e, 0xe6, 0x3f, 0x02, 0x20, 0x2a, 0xfa, 0x0b, 0xab, 0xfc, 0x3f
        /*0020*/ 	.byte	0xf9, 0x2c, 0x92, 0x7c, 0xa7, 0x6c, 0x09, 0x40, 0xc9, 0x79, 0x44, 0x3c, 0x64, 0x26, 0x13, 0x40
        /*0030*/ 	.byte	0xca, 0x01, 0xcf, 0x3a, 0x27, 0x51, 0x1a, 0x40, 0x30, 0xcc, 0x2d, 0xf3, 0xe1, 0x0c, 0x21, 0x40
        /*0040*/ 	.byte	0x0d, 0xb7, 0xfc, 0x82, 0x8e, 0x35, 0x25, 0x40
.L_8:


//--------------------- .text._Z4sortPPcS_i       --------------------------
	.section	.text._Z4sortPPcS_i,"ax",@progbits
	.align	128
        .global         _Z4sortPPcS_i
        .type           _Z4sortPPcS_i,@function
        .size           _Z4sortPPcS_i,(.L_x_2 - _Z4sortPPcS_i)
        .other          _Z4sortPPcS_i,@"STO_CUDA_ENTRY STV_DEFAULT"
_Z4sortPPcS_i:
.text._Z4sortPPcS_i:
[----:B------:R-:W-:Y:S01]  /*0000*/  LDC R1, c[0x0][0x37c] ;  /* 0x0000df00ff017b82 */ /* 0x000fe20000000800 */
[----:B------:R-:W-:Y:S05]  /*0010*/  EXIT ;  /* 0x000000000000794d */ /* 0x000fea0003800000 */
.L_x_0:
[----:B------:R-:W-:-:S00]  /*0020*/  BRA `(.L_x_0) ;  /* 0xfffffffc00fc7947 */ /* 0x000fc0000383ffff */
[----:B------:R-:W-:-:S00]  /*0030*/  NOP ;  /* 0x0000000000007918 */ /* 0x000fc00000000000 */
        /* <DEDUP_REMOVED lines=12> */
.L_x_2:


//--------------------- .text._Z6rotatePcPS_i     --------------------------
	.section	.text._Z6rotatePcPS_i,"ax",@progbits
	.align	128
        .global         _Z6rotatePcPS_i
        .type           _Z6rotatePcPS_i,@function
        .size           _Z6rotatePcPS_i,(.L_x_3 - _Z6rotatePcPS_i)
        .other          _Z6rotatePcPS_i,@"STO_CUDA_ENTRY STV_DEFAULT"
_Z6rotatePcPS_i:
.text._Z6rotatePcPS_i:
[----:B------:R-:W-:Y:S08]  /*0000*/  LDC R1, c[0x0][0x37c] ;  /* 0x0000df00ff017b82 */ /* 0x000ff00000000800 */
[----:B------:R-:W0:Y:S01]  /*0010*/  LDC.64 R2, c[0x0][0x388] ;  /* 0x0000e200ff027b82 */ /* 0x000e220000000a00 */
[----:B------:R-:W0:Y:S07]  /*0020*/  LDCU.64 UR4, c[0x0][0x358] ;  /* 0x00006b00ff0477ac */ /* 0x000e2e0008000a00 */
[----:B------:R-:W0:Y:S02]  /*0030*/  LDC.64 R4, c[0x0][0x380] ;  /* 0x0000e000ff047b82 */ /* 0x000e240000000a00 */
[----:B0-----:R-:W-:Y:S01]  /*0040*/  STG.E.64 desc[UR4][R2.64], R4 ;  /* 0x0000000402007986 */ /* 0x001fe2000c101b04 */
[----:B------:R-:W-:Y:S05]  /*0050*/  EXIT ;  /* 0x000000000000794d */ /* 0x000fea0003800000 */
.L_x_1:
        /* <DEDUP_REMOVED lines=10> */
.L_x_3:


//--------------------- .nv.global.init           --------------------------
	.section	.nv.global.init,"aw",@progbits
	.align	4
.nv.global.init:
	.type		mrg32k3aM1SubSeq,@object
	.size		mrg32k3aM1SubSeq,(mrg32k3aM2SubSeq - mrg32k3aM1SubSeq)
mrg32k3aM1SubSeq:
        /*0000*/ 	.byte	0x0b, 0xcc, 0xee, 0x04, 0x73, 0x29, 0x8b, 0x6f, 0xf6, 0x53, 0x03, 0xf6, 0x23, 0xf6, 0xea, 0xda
        /* <DEDUP_REMOVED lines=125> */
	.type		mrg32k3aM2SubSeq,@object
	.size		mrg32k3aM2SubSeq,(mrg32k3aM1 - mrg32k3aM2SubSeq)
mrg32k3aM2SubSeq:
        /* <DEDUP_REMOVED lines=126> */
	.type		mrg32k3aM1,@object
	.size		mrg32k3aM1,(mrg32k3aM1Seq - mrg32k3aM1)
mrg32k3aM1:
        /* <DEDUP_REMOVED lines=144> */
	.type		mrg32k3aM1Seq,@object
	.size		mrg32k3aM1Seq,(mrg32k3aM2 - mrg32k3aM1Seq)
mrg32k3aM1Seq:
        /* <DEDUP_REMOVED lines=144> */
	.type		mrg32k3aM2,@object
	.size		mrg32k3aM2,(mrg32k3aM2Seq - mrg32k3aM2)
mrg32k3aM2:
        /* <DEDUP_REMOVED lines=144> */
	.type		mrg32k3aM2Seq,@object
	.size		mrg32k3aM2Seq,(precalc_xorwow_matrix - mrg32k3aM2Seq)
mrg32k3aM2Seq:
        /* <DEDUP_REMOVED lines=144> */
	.type		precalc_xorwow_matrix,@object
	.size		precalc_xorwow_matrix,(precalc_xorwow_offset_matrix - precalc_xorwow_matrix)
precalc_xorwow_matrix:
        /* <DEDUP_REMOVED lines=6400> */
	.type		precalc_xorwow_offset_matrix,@object
	.size		precalc_xorwow_offset_matrix,(.L_1 - precalc_xorwow_offset_matrix)
precalc_xorwow_offset_matrix:
        /* <DEDUP_REMOVED lines=6400> */
.L_1:


//--------------------- .nv.shared.reserved.0     --------------------------
	.section	.nv.shared.reserved.0,"aw",@nobits
	.weak		__nv_reservedSMEM_offset_0_alias
	.size		__nv_reservedSMEM_offset_0_alias, 0, 64
	.other		__nv_reservedSMEM_offset_0_alias,@"STO_CUDA_RESERVED_SHARED STV_DEFAULT"
__nv_reservedSMEM_offset_0_alias:
	.zero		0
	.zero		64


//--------------------- .nv.constant0._Z4sortPPcS_i --------------------------
	.section	.nv.constant0._Z4sortPPcS_i,"a",@progbits
	.sectionflags	@""
	.align	4
.nv.constant0._Z4sortPPcS_i:
	.zero		916


//--------------------- .nv.constant0._Z6rotatePcPS_i --------------------------
	.section	.nv.constant0._Z6rotatePcPS_i,"a",@progbits
	.sectionflags	@""
	.align	4
.nv.constant0._Z6rotatePcPS_i:
	.zero		916


//--------------------- SYMBOLS --------------------------

	.type		.nv.reservedSmem.offset0,@object
	.size		.nv.reservedSmem.offset0,0x4
